	.headerflags	@"EF_CUDA_TEXMODE_UNIFIED EF_CUDA_64BIT_ADDRESS EF_CUDA_ACCELERATORS EF_CUDA_SM90 EF_CUDA_VIRTUAL_SM(EF_CUDA_SM90)"
	.elftype	@"ET_EXEC"


//--------------------- .nv.info                  --------------------------
	.section	.nv.info,"",@"SHT_CUDA_INFO"
	.align	4


	//----- nvinfo : EIATTR_REGCOUNT
	.align		4
        /*0000*/ 	.byte	0x04, 0x2f
        /*0002*/ 	.short	(.L_3 - .L_2)
	.align		4
.L_2:
        /*0004*/ 	.word	index@(triton_per_fused__native_batch_norm_legit_no_training_mean_relu_0)
        /*0008*/ 	.word	0x00000016


	//----- nvinfo : EIATTR_MIN_STACK_SIZE
	.align		4
.L_3:
        /*000c*/ 	.byte	0x04, 0x12
        /*000e*/ 	.short	(.L_5 - .L_4)
	.align		4
.L_4:
        /*0010*/ 	.word	index@(triton_per_fused__native_batch_norm_legit_no_training_mean_relu_0)
        /*0014*/ 	.word	0x00000000


	//----- nvinfo : EIATTR_FRAME_SIZE
	.align		4
.L_5:
        /*0018*/ 	.byte	0x04, 0x11
        /*001a*/ 	.short	(.L_7 - .L_6)
	.align		4
.L_6:
        /*001c*/ 	.word	index@(triton_per_fused__native_batch_norm_legit_no_training_mean_relu_0)
        /*0020*/ 	.word	0x00000000


	//----- nvinfo : EIATTR_MIN_STACK_SIZE
	.align		4
.L_7:
        /*0024*/ 	.byte	0x04, 0x12
        /*0026*/ 	.short	(.L_9 - .L_8)
	.align		4
.L_8:
        /*0028*/ 	.word	index@(triton_per_fused__native_batch_norm_legit_no_training_mean_relu_0)
        /*002c*/ 	.word	0x00000000
.L_9:


//--------------------- .nv.info.triton_per_fused__native_batch_norm_legit_no_training_mean_relu_0 --------------------------
	.section	.nv.info.triton_per_fused__native_batch_norm_legit_no_training_mean_relu_0,"",@"SHT_CUDA_INFO"
	.sectionflags	@""
	.align	4


	//----- nvinfo : EIATTR_CUDA_API_VERSION
	.align		4
        /*0000*/ 	.byte	0x04, 0x37
        /*0002*/ 	.short	(.L_11 - .L_10)
.L_10:
        /*0004*/ 	.word	0x0000007c


	//----- nvinfo : EIATTR_KPARAM_INFO
	.align		4
.L_11:
        /*0008*/ 	.byte	0x04, 0x17
        /*000a*/ 	.short	(.L_13 - .L_12)
.L_12:
        /*000c*/ 	.word	0x00000000
        /*0010*/ 	.short	0x0008
        /*0012*/ 	.short	0x003c
        /*0014*/ 	.byte	0x00, 0xf0, 0x11, 0x00


	//----- nvinfo : EIATTR_KPARAM_INFO
	.align		4
.L_13:
        /*0018*/ 	.byte	0x04, 0x17
        /*001a*/ 	.short	(.L_15 - .L_14)
.L_14:
        /*001c*/ 	.word	0x00000000
        /*0020*/ 	.short	0x0007
        /*0022*/ 	.short	0x0038
        /*0024*/ 	.byte	0x00, 0xf0, 0x11, 0x00


	//----- nvinfo : EIATTR_KPARAM_INFO
	.align		4
.L_15:
        /*0028*/ 	.byte	0x04, 0x17
        /*002a*/ 	.short	(.L_17 - .L_16)
.L_16:
        /*002c*/ 	.word	0x00000000
        /*0030*/ 	.short	0x0006
        /*0032*/ 	.short	0x0030
        /*0034*/ 	.byte	0x00, 0xf4, 0x21, 0x00


	//----- nvinfo : EIATTR_KPARAM_INFO
	.align		4
.L_17:
        /*0038*/ 	.byte	0x04, 0x17
        /*003a*/ 	.short	(.L_19 - .L_18)
.L_18:
        /*003c*/ 	.word	0x00000000
        /*0040*/ 	.short	0x0005
        /*0042*/ 	.short	0x0028
        /*0044*/ 	.byte	0x00, 0xf4, 0x21, 0x00


	//----- nvinfo : EIATTR_KPARAM_INFO
	.align		4
.L_19:
        /*0048*/ 	.byte	0x04, 0x17
        /*004a*/ 	.short	(.L_21 - .L_20)
.L_20:
        /*004c*/ 	.word	0x00000000
        /*0050*/ 	.short	0x0004
        /*0052*/ 	.short	0x0020
        /*0054*/ 	.byte	0x00, 0xf4, 0x21, 0x00


	//----- nvinfo : EIATTR_KPARAM_INFO
	.align		4
.L_21:
        /*0058*/ 	.byte	0x04, 0x17
        /*005a*/ 	.short	(.L_23 - .L_22)
.L_22:
        /*005c*/ 	.word	0x00000000
        /*0060*/ 	.short	0x0003
        /*0062*/ 	.short	0x0018
        /*0064*/ 	.byte	0x00, 0xf4, 0x21, 0x00


	//----- nvinfo : EIATTR_KPARAM_INFO
	.align		4
.L_23:
        /*0068*/ 	.byte	0x04, 0x17
        /*006a*/ 	.short	(.L_25 - .L_24)
.L_24:
        /*006c*/ 	.word	0x00000000
        /*0070*/ 	.short	0x0002
        /*0072*/ 	.short	0x0010
        /*0074*/ 	.byte	0x00, 0xf4, 0x21, 0x00


	//----- nvinfo : EIATTR_KPARAM_INFO
	.align		4
.L_25:
        /*0078*/ 	.byte	0x04, 0x17
        /*007a*/ 	.short	(.L_27 - .L_26)
.L_26:
        /*007c*/ 	.word	0x00000000
        /*0080*/ 	.short	0x0001
        /*0082*/ 	.short	0x0008
        /*0084*/ 	.byte	0x00, 0xf4, 0x21, 0x00


	//----- nvinfo : EIATTR_KPARAM_INFO
	.align		4
.L_27:
        /*0088*/ 	.byte	0x04, 0x17
        /*008a*/ 	.short	(.L_29 - .L_28)
.L_28:
        /*008c*/ 	.word	0x00000000
        /*0090*/ 	.short	0x0000
        /*0092*/ 	.short	0x0000
        /*0094*/ 	.byte	0x00, 0xf4, 0x21, 0x00


	//----- nvinfo : EIATTR_SPARSE_MMA_MASK
	.align		4
.L_29:
        /*0098*/ 	.byte	0x03, 0x50
        /*009a*/ 	.short	0x0000


	//----- nvinfo : EIATTR_MAXREG_COUNT
	.align		4
        /*009c*/ 	.byte	0x03, 0x1b
        /*009e*/ 	.short	0x00ff


	//----- nvinfo : EIATTR_COOP_GROUP_MASK_REGIDS
	.align		4
        /*00a0*/ 	.byte	0x04, 0x29
        /*00a2*/ 	.short	(.L_31 - .L_30)


	//   ....[0]....
.L_30:
        /*00a4*/ 	.word	0xffffffff


	//   ....[1]....
        /*00a8*/ 	.word	0xffffffff


	//   ....[2]....
        /*00ac*/ 	.word	0xffffffff


	//----- nvinfo : EIATTR_COOP_GROUP_INSTR_OFFSETS
	.align		4
.L_31:
        /*00b0*/ 	.byte	0x04, 0x28
        /*00b2*/ 	.short	(.L_33 - .L_32)


	//   ....[0]....
.L_32:
        /*00b4*/ 	.word	0x00000450


	//   ....[1]....
        /*00b8*/ 	.word	0x00000470


	//   ....[2]....
        /*00bc*/ 	.word	0x000004a0


	//----- nvinfo : EIATTR_EXIT_INSTR_OFFSETS
	.align		4
.L_33:
        /*00c0*/ 	.byte	0x04, 0x1c
        /*00c2*/ 	.short	(.L_35 - .L_34)


	//   ....[0]....
.L_34:
        /*00c4*/ 	.word	0x00000560


	//   ....[1]....
        /*00c8*/ 	.word	0x00000590


	//----- nvinfo : EIATTR_REQNTID
	.align		4
.L_35:
        /*00cc*/ 	.byte	0x04, 0x10
        /*00ce*/ 	.short	(.L_37 - .L_36)
.L_36:
        /*00d0*/ 	.word	0x00000040
        /*00d4*/ 	.word	0x00000001
        /*00d8*/ 	.word	0x00000001


	//----- nvinfo : EIATTR_CBANK_PARAM_SIZE
	.align		4
.L_37:
        /*00dc*/ 	.byte	0x03, 0x19
        /*00de*/ 	.short	0x0040


	//----- nvinfo : EIATTR_PARAM_CBANK
	.align		4
        /*00e0*/ 	.byte	0x04, 0x0a
        /*00e2*/ 	.short	(.L_39 - .L_38)
	.align		4
.L_38:
        /*00e4*/ 	.word	index@(.nv.constant0.triton_per_fused__native_batch_norm_legit_no_training_mean_relu_0)
        /*00e8*/ 	.short	0x0210
        /*00ea*/ 	.short	0x0040


	//----- nvinfo : EIATTR_SW_WAR
	.align		4
.L_39:
        /*00ec*/ 	.byte	0x04, 0x36
        /*00ee*/ 	.short	(.L_41 - .L_40)
.L_40:
        /*00f0*/ 	.word	0x00000008
.L_41:


//--------------------- .nv.callgraph             --------------------------
	.section	.nv.callgraph,"",@"SHT_CUDA_CALLGRAPH"
	.align	4
	.sectionentsize	8
	.align		4
        /*0000*/ 	.word	0x00000000
	.align		4
        /*0004*/ 	.word	0xffffffff
	.align		4
        /*0008*/ 	.word	0x00000000
	.align		4
        /*000c*/ 	.word	0xfffffffe
	.align		4
        /*0010*/ 	.word	0x00000000
	.align		4
        /*0014*/ 	.word	0xfffffffd
	.align		4
        /*0018*/ 	.word	0x00000000
	.align		4
        /*001c*/ 	.word	0xfffffffc


//--------------------- .nv.constant4             --------------------------
	.section	.nv.constant4,"a",@progbits
	.align	8
	.align		8
.nv.constant4:
        /*0000*/ 	.dword	_$_str
	.align		8
        /*0008*/ 	.dword	_$_str_$_2


//--------------------- .text.triton_per_fused__native_batch_norm_legit_no_training_mean_relu_0 --------------------------
	.section	.text.triton_per_fused__native_batch_norm_legit_no_training_mean_relu_0,"ax",@progbits
	.sectionflags	@"SHF_BARRIERS=1"
	.align	128
        .global         triton_per_fused__native_batch_norm_legit_no_training_mean_relu_0
        .type           triton_per_fused__native_batch_norm_legit_no_training_mean_relu_0,@function
        .size           triton_per_fused__native_batch_norm_legit_no_training_mean_relu_0,(.L_x_1 - triton_per_fused__native_batch_norm_legit_no_training_mean_relu_0)
        .other          triton_per_fused__native_batch_norm_legit_no_training_mean_relu_0,@"STO_CUDA_ENTRY STV_DEFAULT"
triton_per_fused__native_batch_norm_legit_no_training_mean_relu_0:
.text.triton_per_fused__native_batch_norm_legit_no_training_mean_relu_0:
[----:B------:R-:W0:Y:S01]  /*0000*/  LDC R1, c[0x0][0x28] ;  /* 0x00000a00ff017b82 */ /* 0x000e220000000800 */
[----:B------:R-:W1:Y:S07]  /*0010*/  S2R R0, SR_TID.X ;  /* 0x0000000000007919 */ /* 0x000e6e0000002100 */
[----:B------:R-:W2:Y:S01]  /*0020*/  LDC.64 R18, c[0x0][0x228] ;  /* 0x00008a00ff127b82 */ /* 0x000ea20000000a00 */
[----:B------:R-:W-:Y:S01]  /*0030*/  HFMA2.MMA R9, -RZ, RZ, 0, 0 ;  /* 0x00000000ff097435 */ /* 0x000fe200000001ff */
[----:B------:R-:W-:Y:S01]  /*0040*/  ULDC.64 UR6, c[0x0][0x208] ;  /* 0x0000820000067ab9 */ /* 0x000fe20000000a00 */
[----:B------:R-:W3:Y:S05]  /*0050*/  S2R R2, SR_CTAID.X ;  /* 0x0000000000027919 */ /* 0x000eea0000002500 */
[----:B------:R-:W4:Y:S08]  /*0060*/  LDC.64 R16, c[0x0][0x218] ;  /* 0x00008600ff107b82 */ /* 0x000f300000000a00 */
[----:B------:R-:W5:Y:S08]  /*0070*/  LDC.64 R12, c[0x0][0x220] ;  /* 0x00008800ff0c7b82 */ /* 0x000f700000000a00 */
[----:B------:R-:W4:Y:S01]  /*0080*/  LDC.64 R10, c[0x0][0x230] ;  /* 0x00008c00ff0a7b82 */ /* 0x000f220000000a00 */
[----:B-1----:R-:W-:-:S07]  /*0090*/  SHF.R.U32.HI R6, RZ, 0x3, R0 ;  /* 0x00000003ff067819 */ /* 0x002fce0000011600 */
[----:B------:R-:W1:Y:S01]  /*00a0*/  LDC.64 R4, c[0x0][0x238] ;  /* 0x00008e00ff047b82 */ /* 0x000e620000000a00 */
[----:B---3--:R-:W-:Y:S01]  /*00b0*/  IMAD.SHL.U32 R7, R2, 0x8, RZ ;  /* 0x0000000802077824 */ /* 0x008fe200078e00ff */
[----:B------:R-:W-:Y:S02]  /*00c0*/  SHF.R.S32.HI R3, RZ, 0x1c, R2 ;  /* 0x0000001cff037819 */ /* 0x000fe40000011402 */
[----:B------:R-:W-:Y:S02]  /*00d0*/  SGXT.U32 R6, R6, 0x3 ;  /* 0x000000030606781a */ /* 0x000fe40000000000 */
[----:B------:R-:W-:Y:S02]  /*00e0*/  SGXT R3, R3, 0x1 ;  /* 0x000000010303781a */ /* 0x000fe40000000200 */
[----:B------:R-:W-:-:S04]  /*00f0*/  LOP3.LUT R8, R7, R6, RZ, 0xfc, !PT ;  /* 0x0000000607087212 */ /* 0x000fc800078efcff */
[----:B------:R-:W-:Y:S02]  /*0100*/  LEA.HI R3, R3, R8, RZ, 0x2 ;  /* 0x0000000803037211 */ /* 0x000fe400078f10ff */
[----:B------:R-:W-:Y:S02]  /*0110*/  ISETP.GE.AND P1, PT, R8, 0x10, PT ;  /* 0x000000100800780c */ /* 0x000fe40003f26270 */
[----:B------:R-:W-:-:S05]  /*0120*/  LOP3.LUT R3, R3, 0xfffffffc, RZ, 0xc0, !PT ;  /* 0xfffffffc03037812 */ /* 0x000fca00078ec0ff */
[----:B------:R-:W-:-:S04]  /*0130*/  IMAD.IADD R15, R8, 0x1, -R3 ;  /* 0x00000001080f7824 */ /* 0x000fc800078e0a03 */
[----:B--2---:R-:W-:-:S05]  /*0140*/  IMAD.WIDE R18, R15, 0x4, R18 ;  /* 0x000000040f127825 */ /* 0x004fca00078e0212 */
[----:B------:R2:W3:Y:S01]  /*0150*/  @!P1 LDG.E.EL R9, desc[UR6][R18.64] ;  /* 0x0000000612099981 */ /* 0x0004e2000c2e1900 */
[----:B------:R-:W-:-:S05]  /*0160*/  IMAD.SHL.U32 R2, R0, 0x2, RZ ;  /* 0x0000000200027824 */ /* 0x000fca00078e00ff */
[----:B------:R-:W-:-:S04]  /*0170*/  LOP3.LUT R3, R2, 0xe, RZ, 0xc0, !PT ;  /* 0x0000000e02037812 */ /* 0x000fc800078ec0ff */
[----:B------:R-:W-:Y:S02]  /*0180*/  LEA R8, R8, R3, 0x4 ;  /* 0x0000000308087211 */ /* 0x000fe400078e20ff */
[----:B------:R-:W-:-:S03]  /*0190*/  CS2R R2, SRZ ;  /* 0x0000000000027805 */ /* 0x000fc6000001ff00 */
[----:B----4-:R-:W-:-:S04]  /*01a0*/  IMAD.WIDE R16, R8, 0x4, R16 ;  /* 0x0000000408107825 */ /* 0x010fc800078e0210 */
[----:B------:R-:W-:Y:S01]  /*01b0*/  IMAD.MOV.U32 R14, RZ, RZ, RZ ;  /* 0x000000ffff0e7224 */ /* 0x000fe200078e00ff */
[----:B------:R-:W4:Y:S01]  /*01c0*/  @!P1 LDG.E.64 R2, desc[UR6][R16.64] ;  /* 0x0000000610029981 */ /* 0x000f22000c1e1b00 */
[----:B-----5:R-:W-:-:S04]  /*01d0*/  IMAD.WIDE R12, R15, 0x4, R12 ;  /* 0x000000040f0c7825 */ /* 0x020fc800078e020c */
[C---:B0-----:R-:W-:Y:S01]  /*01e0*/  IMAD.WIDE R10, R15.reuse, 0x4, R10 ;  /* 0x000000040f0a7825 */ /* 0x041fe200078e020a */
[----:B------:R0:W5:Y:S03]  /*01f0*/  @!P1 LDG.E.EL R14, desc[UR6][R12.64] ;  /* 0x000000060c0e9981 */ /* 0x000166000c2e1900 */
[----:B-1----:R-:W-:Y:S01]  /*0200*/  IMAD.WIDE R4, R15, 0x4, R4 ;  /* 0x000000040f047825 */ /* 0x002fe200078e0204 */
[----:B------:R-:W-:-:S03]  /*0210*/  MOV R15, RZ ;  /* 0x000000ff000f7202 */ /* 0x000fc60000000f00 */
[----:B--2---:R-:W-:-:S03]  /*0220*/  IMAD.MOV.U32 R18, RZ, RZ, RZ ;  /* 0x000000ffff127224 */ /* 0x004fc600078e00ff */
[----:B------:R4:W2:Y:S04]  /*0230*/  @!P1 LDG.E.EL R15, desc[UR6][R10.64] ;  /* 0x000000060a0f9981 */ /* 0x0008a8000c2e1900 */
[----:B------:R-:W2:Y:S01]  /*0240*/  @!P1 LDG.E.EL R18, desc[UR6][R4.64] ;  /* 0x0000000604129981 */ /* 0x000ea2000c2e1900 */
[----:B0-----:R-:W-:Y:S01]  /*0250*/  HFMA2.MMA R13, -RZ, RZ, 1.625, 0 ;  /* 0x3e800000ff0d7435 */ /* 0x001fe200000001ff */
[----:B------:R-:W0:Y:S01]  /*0260*/  S2UR UR5, SR_CgaCtaId ;  /* 0x00000000000579c3 */ /* 0x000e220000008800 */
[----:B------:R-:W-:Y:S01]  /*0270*/  UMOV UR4, 0x400 ;  /* 0x0000040000047882 */ /* 0x000fe20000000000 */
[----:B------:R-:W-:Y:S01]  /*0280*/  LOP3.LUT R7, R7, 0x7, R0, 0xf8, !PT ;  /* 0x0000000707077812 */ /* 0x000fe200078ef800 */
[----:B0-----:R-:W-:Y:S01]  /*0290*/  UPRMT UR4, UR5, 0x654, UR4 ;  /* 0x0000065405047896 */ /* 0x001fe20008000004 */
[----:B---3--:R-:W-:-:S04]  /*02a0*/  FADD R9, R9, 9.9999997473787516356e-06 ;  /* 0x3727c5ac09097421 */ /* 0x008fc80000000000 */
[----:B------:R-:W0:Y:S02]  /*02b0*/  MUFU.SQRT R16, R9 ;  /* 0x0000000900107308 */ /* 0x000e240000002000 */
[C---:B0-----:R-:W-:Y:S02]  /*02c0*/  FSETP.GT.AND P0, PT, R16.reuse, 8.50705917302346158658e+37, PT ;  /* 0x7e8000001000780b */ /* 0x041fe40003f04000 */
[----:B------:R-:W-:Y:S02]  /*02d0*/  FSETP.GEU.AND P2, PT, R16, 1.175494350822287508e-38, PT ;  /* 0x008000001000780b */ /* 0x000fe40003f4e000 */
[----:B------:R-:W-:Y:S02]  /*02e0*/  FSEL R13, R13, 1, P0 ;  /* 0x3f8000000d0d7808 */ /* 0x000fe40000000000 */
[----:B----4-:R-:W-:Y:S02]  /*02f0*/  SEL R11, R2, RZ, !P1 ;  /* 0x000000ff020b7207 */ /* 0x010fe40004800000 */
[----:B------:R-:W-:-:S03]  /*0300*/  SEL R3, R3, RZ, !P1 ;  /* 0x000000ff03037207 */ /* 0x000fc60004800000 */
[--C-:B-----5:R-:W-:Y:S02]  /*0310*/  FADD R2, R11, -R14.reuse ;  /* 0x8000000e0b027221 */ /* 0x120fe40000000000 */
[----:B------:R-:W-:Y:S01]  /*0320*/  @P0 FMUL R16, R16, 0.25 ;  /* 0x3e80000010100820 */ /* 0x000fe20000400000 */
[----:B------:R-:W-:Y:S01]  /*0330*/  FADD R14, R3, -R14 ;  /* 0x8000000e030e7221 */ /* 0x000fe20000000000 */
[----:B------:R-:W-:Y:S02]  /*0340*/  @!P2 FMUL R13, R13, 16777216 ;  /* 0x4b8000000d0da820 */ /* 0x000fe40000400000 */
[----:B------:R-:W-:-:S06]  /*0350*/  @!P2 FMUL R16, R16, 16777216 ;  /* 0x4b8000001010a820 */ /* 0x000fcc0000400000 */
[----:B------:R-:W0:Y:S02]  /*0360*/  MUFU.RCP R16, R16 ;  /* 0x0000001000107308 */ /* 0x000e240000001000 */
[----:B0-----:R-:W-:-:S04]  /*0370*/  FMUL R13, R16, R13 ;  /* 0x0000000d100d7220 */ /* 0x001fc80000400000 */
[-C--:B------:R-:W-:Y:S01]  /*0380*/  FMUL R3, R2, R13.reuse ;  /* 0x0000000d02037220 */ /* 0x080fe20000400000 */
[----:B------:R-:W-:-:S03]  /*0390*/  FMUL R13, R14, R13 ;  /* 0x0000000d0e0d7220 */ /* 0x000fc60000400000 */
[-CC-:B--2---:R-:W-:Y:S01]  /*03a0*/  FFMA R3, R3, R15.reuse, R18.reuse ;  /* 0x0000000f03037223 */ /* 0x184fe20000000012 */
[----:B------:R-:W-:-:S04]  /*03b0*/  FFMA R13, R13, R15, R18 ;  /* 0x0000000f0d0d7223 */ /* 0x000fc80000000012 */
[----:B------:R-:W-:Y:S02]  /*03c0*/  FSETP.GEU.AND P0, PT, R3, RZ, PT ;  /* 0x000000ff0300720b */ /* 0x000fe40003f0e000 */
[----:B------:R-:W-:Y:S02]  /*03d0*/  FSETP.GEU.AND P2, PT, R13, RZ, PT ;  /* 0x000000ff0d00720b */ /* 0x000fe40003f4e000 */
[----:B------:R-:W-:Y:S02]  /*03e0*/  FSEL R2, R3, RZ, P0 ;  /* 0x000000ff03027208 */ /* 0x000fe40000000000 */
[----:B------:R-:W-:Y:S02]  /*03f0*/  FSEL R3, R13, RZ, P2 ;  /* 0x000000ff0d037208 */ /* 0x000fe40001000000 */
[----:B------:R-:W-:Y:S02]  /*0400*/  LEA R13, R6, UR4, 0x2 ;  /* 0x00000004060d7c11 */ /* 0x000fe4000f8e10ff */
[----:B------:R-:W-:Y:S01]  /*0410*/  LOP3.LUT P0, RZ, R0, 0x38, RZ, 0xc0, !PT ;  /* 0x0000003800ff7812 */ /* 0x000fe2000780c0ff */
[----:B------:R-:W-:-:S03]  /*0420*/  FADD R4, R2, R3 ;  /* 0x0000000302047221 */ /* 0x000fc60000000000 */
[----:B------:R-:W-:Y:S02]  /*0430*/  ISETP.LT.AND P0, PT, R7, 0x10, !P0 ;  /* 0x000000100700780c */ /* 0x000fe40004701270 */
[----:B------:R-:W-:-:S05]  /*0440*/  FSEL R5, R4, RZ, !P1 ;  /* 0x000000ff04057208 */ /* 0x000fca0004800000 */
[----:B------:R-:W0:Y:S02]  /*0450*/  SHFL.BFLY PT, R4, R5, 0x4, 0x1f ;  /* 0x0c801f0005047f89 */ /* 0x000e2400000e0000 */
[----:B0-----:R-:W-:-:S05]  /*0460*/  FADD R9, R5, R4 ;  /* 0x0000000405097221 */ /* 0x001fca0000000000 */
[----:B------:R-:W0:Y:S02]  /*0470*/  SHFL.BFLY PT, R4, R9, 0x2, 0x1f ;  /* 0x0c401f0009047f89 */ /* 0x000e2400000e0000 */
[----:B0-----:R-:W-:Y:S01]  /*0480*/  FADD R10, R9, R4 ;  /* 0x00000004090a7221 */ /* 0x001fe20000000000 */
[----:B------:R-:W-:-:S04]  /*0490*/  LOP3.LUT R4, R0, 0x7, RZ, 0xc0, !PT ;  /* 0x0000000700047812 */ /* 0x000fc800078ec0ff */
[----:B------:R-:W0:Y:S01]  /*04a0*/  SHFL.BFLY PT, R11, R10, 0x1, 0x1f ;  /* 0x0c201f000a0b7f89 */ /* 0x000e2200000e0000 */
[----:B------:R-:W-:Y:S02]  /*04b0*/  LEA R12, R4, UR4, 0x2 ;  /* 0x00000004040c7c11 */ /* 0x000fe4000f8e10ff */
[----:B------:R-:W1:Y:S01]  /*04c0*/  LDC.64 R4, c[0x0][0x240] ;  /* 0x00009000ff047b82 */ /* 0x000e620000000a00 */
[----:B0-----:R-:W-:-:S07]  /*04d0*/  FADD R6, R10, R11 ;  /* 0x0000000b0a067221 */ /* 0x001fce0000000000 */
[----:B------:R-:W0:Y:S01]  /*04e0*/  LDC.64 R10, c[0x0][0x210] ;  /* 0x00008400ff0a7b82 */ /* 0x000e220000000a00 */
[----:B-1----:R-:W-:Y:S01]  /*04f0*/  IMAD.WIDE R8, R8, 0x4, R4 ;  /* 0x0000000408087825 */ /* 0x002fe200078e0204 */
[----:B------:R1:W-:Y:S06]  /*0500*/  STS [R13], R6 ;  /* 0x000000060d007388 */ /* 0x0003ec0000000800 */
[----:B------:R-:W-:Y:S01]  /*0510*/  BAR.SYNC.DEFER_BLOCKING 0x0 ;  /* 0x0000000000007b1d */ /* 0x000fe20000010000 */
[----:B0-----:R-:W-:-:S05]  /*0520*/  IMAD.WIDE R4, R7, 0x4, R10 ;  /* 0x0000000407047825 */ /* 0x001fca00078e020a */
[----:B------:R-:W0:Y:S04]  /*0530*/  LDS R12, [R12] ;  /* 0x000000000c0c7984 */ /* 0x000e280000000800 */
[----:B------:R0:W-:Y:S01]  /*0540*/  @!P1 STG.E.64 desc[UR6][R8.64], R2 ;  /* 0x0000000208009986 */ /* 0x0001e2000c101b06 */
[----:B------:R-:W-:Y:S06]  /*0550*/  BAR.SYNC.DEFER_BLOCKING 0x0 ;  /* 0x0000000000007b1d */ /* 0x000fec0000010000 */
[----:B01----:R-:W-:Y:S05]  /*0560*/  @!P0 EXIT ;  /* 0x000000000000894d */ /* 0x003fea0003800000 */
[----:B0-----:R-:W-:-:S05]  /*0570*/  FMUL R3, R12, 0.0625 ;  /* 0x3d8000000c037820 */ /* 0x001fca0000400000 */
[----:B------:R-:W-:Y:S01]  /*0580*/  STG.E desc[UR6][R4.64], R3 ;  /* 0x0000000304007986 */ /* 0x000fe2000c101906 */
[----:B------:R-:W-:Y:S05]  /*0590*/  EXIT ;  /* 0x000000000000794d */ /* 0x000fea0003800000 */
.L_x_0:
[----:B------:R-:W-:-:S00]  /*05a0*/  BRA `(.L_x_0) ;  /* 0xfffffffc00fc7947 */ /* 0x000fc0000383ffff */
[----:B------:R-:W-:-:S00]  /*05b0*/  NOP ;  /* 0x0000000000007918 */ /* 0x000fc00000000000 */
        /* <DEDUP_REMOVED lines=12> */
.L_x_1:


//--------------------- .nv.global.init           --------------------------
	.section	.nv.global.init,"aw",@progbits
.nv.global.init:
	.type		_$_str,@object
	.size		_$_str,(_$_str_$_2 - _$_str)
_$_str:
        /*0000*/ 	.byte	0x5f, 0x5f, 0x43, 0x55, 0x44, 0x41, 0x5f, 0x46, 0x54, 0x5a, 0x00
	.type		_$_str_$_2,@object
	.size		_$_str_$_2,(.L_1 - _$_str_$_2)
_$_str_$_2:
        /*000b*/ 	.byte	0x5f, 0x5f, 0x43, 0x55, 0x44, 0x41, 0x5f, 0x50, 0x52, 0x45, 0x43, 0x5f, 0x53, 0x51, 0x52, 0x54
        /*001b*/ 	.byte	0x00
.L_1:


//--------------------- .nv.shared.triton_per_fused__native_batch_norm_legit_no_training_mean_relu_0 --------------------------
	.section	.nv.shared.triton_per_fused__native_batch_norm_legit_no_training_mean_relu_0,"aw",@nobits
	.sectionflags	@""
	.align	16
	.zero		1024


//--------------------- .nv.constant0.triton_per_fused__native_batch_norm_legit_no_training_mean_relu_0 --------------------------
	.section	.nv.constant0.triton_per_fused__native_batch_norm_legit_no_training_mean_relu_0,"a",@progbits
	.sectionflags	@""
	.align	4
.nv.constant0.triton_per_fused__native_batch_norm_legit_no_training_mean_relu_0:
	.zero		592
